//
// Generated by NVIDIA NVVM Compiler
//
// Compiler Build ID: CL-36424714
// Cuda compilation tools, release 13.0, V13.0.88
// Based on NVVM 20.0.0
//

.version 9.0
.target sm_100
.address_size 64

	// .globl	_Z6kernelPfi

.visible .entry _Z6kernelPfi(
	.param .u64 .ptr .align 1 _Z6kernelPfi_param_0,
	.param .u32 _Z6kernelPfi_param_1
)
{
	.reg .pred 	%p<4>;
	.reg .b32 	%r<11>;
	.reg .b32 	%f<3>;
	.reg .b64 	%rd<5>;

	ld.param.u64 	%rd3, [_Z6kernelPfi_param_0];
	ld.param.u32 	%r6, [_Z6kernelPfi_param_1];
	mov.u32 	%r1, %ntid.x;
	mov.u32 	%r7, %ctaid.x;
	mov.u32 	%r8, %tid.x;
	mad.lo.s32 	%r10, %r1, %r7, %r8;
	setp.ge.s32 	%p1, %r10, %r6;
	@%p1 bra 	$L__BB0_5;
	mov.u32 	%r9, %nctaid.x;
	mul.lo.s32 	%r3, %r1, %r9;
	cvta.to.global.u64 	%rd1, %rd3;
$L__BB0_2:
	mul.wide.s32 	%rd4, %r10, 4;
	add.s64 	%rd2, %rd1, %rd4;
	ld.global.f32 	%f1, [%rd2];
	setp.geu.f32 	%p2, %f1, 0f00000000;
	@%p2 bra 	$L__BB0_4;
	abs.f32 	%f2, %f1;
	st.global.f32 	[%rd2], %f2;
$L__BB0_4:
	add.s32 	%r10, %r10, %r3;
	setp.lt.s32 	%p3, %r10, %r6;
	@%p3 bra 	$L__BB0_2;
$L__BB0_5:
	ret;

}


// ===== COMPILED SASS (sm_100) =====

	.target	sm_100

	.elftype	@"ET_EXEC"


//--------------------- .note.nv.tkinfo           --------------------------
	.section	.note.nv.tkinfo,"",@"SHT_NOTE"
	.sectionflags	@"SHF_NOTE_NV_TKINFO"
	.tkinfo
        /*0018*/ 	.word	0x00000002
        /*0030*/ 	.string	""
        /*0030*/ 	.string	"ptxas"
        /*0030*/ 	.string	"Cuda compilation tools, release 13.0, V13.0.88"
        /*0030*/ 	.string	"Build cuda_13.0.r13.0/compiler.36424714_0"
        /*0030*/ 	.string	"-arch sm_100 -m 64 "



//--------------------- .note.nv.cuinfo           --------------------------
	.section	.note.nv.cuinfo,"",@"SHT_NOTE"
	.sectionflags	@"SHF_NOTE_NV_CUINFO"
        /*0018*/ 	.short	0x0002
        /*001a*/ 	.short	0x0064
        /*001c*/ 	.short	0x0082
	.zero		2


//--------------------- .nv.info                  --------------------------
	.section	.nv.info,"",@"SHT_CUDA_INFO"
	.align	4


	//----- nvinfo : EIATTR_REGCOUNT
	.align		4
        /*0000*/ 	.byte	0x04, 0x2f
        /*0002*/ 	.short	(.L_1 - .L_0)
	.align		4
.L_0:
        /*0004*/ 	.word	index@(_Z6kernelPfi)
        /*0008*/ 	.word	0x0000000a


	//----- nvinfo : EIATTR_FRAME_SIZE
	.align		4
.L_1:
        /*000c*/ 	.byte	0x04, 0x11
        /*000e*/ 	.short	(.L_3 - .L_2)
	.align		4
.L_2:
        /*0010*/ 	.word	index@(_Z6kernelPfi)
        /*0014*/ 	.word	0x00000000


	//----- nvinfo : EIATTR_MIN_STACK_SIZE
	.align		4
.L_3:
        /*0018*/ 	.byte	0x04, 0x12
        /*001a*/ 	.short	(.L_5 - .L_4)
	.align		4
.L_4:
        /*001c*/ 	.word	index@(_Z6kernelPfi)
        /*0020*/ 	.word	0x00000000
.L_5:


//--------------------- .nv.compat                --------------------------
	.section	.nv.compat,"",@"SHT_CUDA_COMPAT_INFO"
	.align	4
        /*0000*/ 	.byte	0x02, 0x09, 0x00, 0x00, 0x02, 0x02, 0x01, 0x00, 0x02, 0x05, 0x05, 0x00, 0x03, 0x07, 0x01, 0x01
        /*0010*/ 	.byte	0x02, 0x03, 0x00, 0x00, 0x02, 0x06, 0x01, 0x00, 0x04, 0x0b, 0x08, 0x00, 0x09, 0x00, 0x00, 0x00
        /*0020*/ 	.byte	0x00, 0x00, 0x00, 0x00


//--------------------- .nv.info._Z6kernelPfi     --------------------------
	.section	.nv.info._Z6kernelPfi,"",@"SHT_CUDA_INFO"
	.sectionflags	@""
	.align	4


	//----- nvinfo : EIATTR_CUDA_API_VERSION
	.align		4
        /*0000*/ 	.byte	0x04, 0x37
        /*0002*/ 	.short	(.L_7 - .L_6)
.L_6:
        /*0004*/ 	.word	0x00000082


	//----- nvinfo : EIATTR_KPARAM_INFO
	.align		4
.L_7:
        /*0008*/ 	.byte	0x04, 0x17
        /*000a*/ 	.short	(.L_9 - .L_8)
.L_8:
        /*000c*/ 	.word	0x00000000
        /*0010*/ 	.short	0x0001
        /*0012*/ 	.short	0x0008
        /*0014*/ 	.byte	0x00, 0xf0, 0x11, 0x00


	//----- nvinfo : EIATTR_KPARAM_INFO
	.align		4
.L_9:
        /*0018*/ 	.byte	0x04, 0x17
        /*001a*/ 	.short	(.L_11 - .L_10)
.L_10:
        /*001c*/ 	.word	0x00000000
        /*0020*/ 	.short	0x0000
        /*0022*/ 	.short	0x0000
        /*0024*/ 	.byte	0x00, 0xf5, 0x21, 0x00


	//----- nvinfo : EIATTR_SPARSE_MMA_MASK
	.align		4
.L_11:
        /*0028*/ 	.byte	0x03, 0x50
        /*002a*/ 	.short	0x0000


	//----- nvinfo : EIATTR_MAXREG_COUNT
	.align		4
        /*002c*/ 	.byte	0x03, 0x1b
        /*002e*/ 	.short	0x00ff


	//----- nvinfo : EIATTR_MERCURY_ISA_VERSION
	.align		4
        /*0030*/ 	.byte	0x03, 0x5f
        /*0032*/ 	.short	0x0101


	//----- nvinfo : EIATTR_VRC_CTA_INIT_COUNT
	.align		4
        /*0034*/ 	.byte	0x02, 0x4a
	.zero		1
	.zero		1


	//----- nvinfo : EIATTR_EXIT_INSTR_OFFSETS
	.align		4
        /*0038*/ 	.byte	0x04, 0x1c
        /*003a*/ 	.short	(.L_13 - .L_12)


	//   ....[0]....
.L_12:
        /*003c*/ 	.word	0x00000070


	//   ....[1]....
        /*0040*/ 	.word	0x00000150


	//----- nvinfo : EIATTR_CRS_STACK_SIZE
	.align		4
.L_13:
        /*0044*/ 	.byte	0x04, 0x1e
        /*0046*/ 	.short	(.L_15 - .L_14)
.L_14:
        /*0048*/ 	.word	0x00000000


	//----- nvinfo : EIATTR_CBANK_PARAM_SIZE
	.align		4
.L_15:
        /*004c*/ 	.byte	0x03, 0x19
        /*004e*/ 	.short	0x000c


	//----- nvinfo : EIATTR_PARAM_CBANK
	.align		4
        /*0050*/ 	.byte	0x04, 0x0a
        /*0052*/ 	.short	(.L_17 - .L_16)
	.align		4
.L_16:
        /*0054*/ 	.word	index@(.nv.constant0._Z6kernelPfi)
        /*0058*/ 	.short	0x0380
        /*005a*/ 	.short	0x000c


	//----- nvinfo : EIATTR_SW_WAR
	.align		4
.L_17:
        /*005c*/ 	.byte	0x04, 0x36
        /*005e*/ 	.short	(.L_19 - .L_18)
.L_18:
        /*0060*/ 	.word	0x00000008
.L_19:


//--------------------- .nv.callgraph             --------------------------
	.section	.nv.callgraph,"",@"SHT_CUDA_CALLGRAPH"
	.align	4
	.sectionentsize	8
	.align		4
        /*0000*/ 	.word	0x00000000
	.align		4
        /*0004*/ 	.word	0xffffffff
	.align		4
        /*0008*/ 	.word	0x00000000
	.align		4
        /*000c*/ 	.word	0xfffffffe
	.align		4
        /*0010*/ 	.word	0x00000000
	.align		4
        /*0014*/ 	.word	0xfffffffd
	.align		4
        /*0018*/ 	.word	0x00000000
	.align		4
        /*001c*/ 	.word	0xfffffffc


//--------------------- .text._Z6kernelPfi        --------------------------
	.section	.text._Z6kernelPfi,"ax",@progbits
	.align	128
        .global         _Z6kernelPfi
        .type           _Z6kernelPfi,@function
        .size           _Z6kernelPfi,(.L_x_2 - _Z6kernelPfi)
        .other          _Z6kernelPfi,@"STO_CUDA_ENTRY STV_DEFAULT"
_Z6kernelPfi:
.text._Z6kernelPfi:
[----:B------:R-:W-:Y:S01]  /*0000*/  LDC R1, c[0x0][0x37c] ;  /* 0x0000df00ff017b82 */ /* 0x000fe20000000800 */
[----:B------:R-:W0:Y:S01]  /*0010*/  S2R R0, SR_CTAID.X ;  /* 0x0000000000007919 */ /* 0x000e220000002500 */
[----:B------:R-:W0:Y:S01]  /*0020*/  LDCU UR4, c[0x0][0x360] ;  /* 0x00006c00ff0477ac */ /* 0x000e220008000800 */
[----:B------:R-:W0:Y:S01]  /*0030*/  S2R R3, SR_TID.X ;  /* 0x0000000000037919 */ /* 0x000e220000002100 */
[----:B------:R-:W1:Y:S01]  /*0040*/  LDCU UR5, c[0x0][0x388] ;  /* 0x00007100ff0577ac */ /* 0x000e620008000800 */
[----:B0-----:R-:W-:-:S05]  /*0050*/  IMAD R0, R0, UR4, R3 ;  /* 0x0000000400007c24 */ /* 0x001fca000f8e0203 */
[----:B-1----:R-:W-:-:S13]  /*0060*/  ISETP.GE.AND P0, PT, R0, UR5, PT ;  /* 0x0000000500007c0c */ /* 0x002fda000bf06270 */
[----:B------:R-:W-:Y:S05]  /*0070*/  @P0 EXIT ;  /* 0x000000000000094d */ /* 0x000fea0003800000 */
[----:B------:R-:W0:Y:S01]  /*0080*/  LDC.64 R2, c[0x0][0x380] ;  /* 0x0000e000ff027b82 */ /* 0x000e220000000a00 */
[----:B------:R-:W1:Y:S01]  /*0090*/  LDCU UR5, c[0x0][0x370] ;  /* 0x00006e00ff0577ac */ /* 0x000e620008000800 */
[----:B------:R-:W2:Y:S01]  /*00a0*/  LDCU.64 UR6, c[0x0][0x358] ;  /* 0x00006b00ff0677ac */ /* 0x000ea20008000a00 */
[----:B------:R-:W3:Y:S01]  /*00b0*/  LDCU UR8, c[0x0][0x388] ;  /* 0x00007100ff0877ac */ /* 0x000ee20008000800 */
[----:B-1----:R-:W-:-:S12]  /*00c0*/  UIMAD UR4, UR4, UR5, URZ ;  /* 0x00000005040472a4 */ /* 0x002fd8000f8e02ff */
.L_x_0:
[----:B0-----:R-:W-:-:S05]  /*00d0*/  IMAD.WIDE R4, R0, 0x4, R2 ;  /* 0x0000000400047825 */ /* 0x001fca00078e0202 */
[----:B--2---:R-:W2:Y:S01]  /*00e0*/  LDG.E R7, desc[UR6][R4.64] ;  /* 0x0000000604077981 */ /* 0x004ea2000c1e1900 */
[----:B------:R-:W-:Y:S02]  /*00f0*/  IADD3 R0, PT, PT, R0, UR4, RZ ;  /* 0x0000000400007c10 */ /* 0x000fe4000fffe0ff */
[----:B--2---:R-:W-:-:S13]  /*0100*/  FSETP.GEU.AND P0, PT, R7, RZ, PT ;  /* 0x000000ff0700720b */ /* 0x004fda0003f0e000 */
[----:B------:R-:W-:-:S05]  /*0110*/  @!P0 FADD R7, |R7|, -RZ ;  /* 0x800000ff07078221 */ /* 0x000fca0000000200 */
[----:B------:R1:W-:Y:S01]  /*0120*/  @!P0 STG.E desc[UR6][R4.64], R7 ;  /* 0x0000000704008986 */ /* 0x0003e2000c101906 */
[----:B---3--:R-:W-:-:S13]  /*0130*/  ISETP.GE.AND P0, PT, R0, UR8, PT ;  /* 0x0000000800007c0c */ /* 0x008fda000bf06270 */
[----:B-1----:R-:W-:Y:S05]  /*0140*/  @!P0 BRA `(.L_x_0) ;  /* 0xfffffffc00e08947 */ /* 0x002fea000383ffff */
[----:B------:R-:W-:Y:S05]  /*0150*/  EXIT ;  /* 0x000000000000794d */ /* 0x000fea0003800000 */
.L_x_1:
[----:B------:R-:W-:-:S00]  /*0160*/  BRA `(.L_x_1) ;  /* 0xfffffffc00fc7947 */ /* 0x000fc0000383ffff */
[----:B------:R-:W-:-:S00]  /*0170*/  NOP ;  /* 0x0000000000007918 */ /* 0x000fc00000000000 */
        /* <DEDUP_REMOVED lines=8> */
.L_x_2:


//--------------------- .nv.shared.reserved.0     --------------------------
	.section	.nv.shared.reserved.0,"aw",@nobits
	.weak		__nv_reservedSMEM_offset_0_alias
	.size		__nv_reservedSMEM_offset_0_alias, 0, 64
	.other		__nv_reservedSMEM_offset_0_alias,@"STO_CUDA_RESERVED_SHARED STV_DEFAULT"
__nv_reservedSMEM_offset_0_alias:
	.zero		0
	.zero		64


//--------------------- .nv.constant0._Z6kernelPfi --------------------------
	.section	.nv.constant0._Z6kernelPfi,"a",@progbits
	.sectionflags	@""
	.align	4
.nv.constant0._Z6kernelPfi:
	.zero		908


//--------------------- SYMBOLS --------------------------

	.type		.nv.reservedSmem.offset0,@object
	.size		.nv.reservedSmem.offset0,0x4
